	.headerflags	@"EF_CUDA_TEXMODE_UNIFIED EF_CUDA_64BIT_ADDRESS EF_CUDA_ACCELERATORS EF_CUDA_SM90 EF_CUDA_VIRTUAL_SM(EF_CUDA_SM90)"
	.elftype	@"ET_EXEC"


//--------------------- .nv.info                  --------------------------
	.section	.nv.info,"",@"SHT_CUDA_INFO"
	.align	4


	//----- nvinfo : EIATTR_REGCOUNT
	.align		4
        /*0000*/ 	.byte	0x04, 0x2f
        /*0002*/ 	.short	(.L_1 - .L_0)
	.align		4
.L_0:
        /*0004*/ 	.word	index@(triton_poi_fused_add_exp_mul_reciprocal_0)
        /*0008*/ 	.word	0x0000000c


	//----- nvinfo : EIATTR_MIN_STACK_SIZE
	.align		4
.L_1:
        /*000c*/ 	.byte	0x04, 0x12
        /*000e*/ 	.short	(.L_3 - .L_2)
	.align		4
.L_2:
        /*0010*/ 	.word	index@(triton_poi_fused_add_exp_mul_reciprocal_0)
        /*0014*/ 	.word	0x00000000


	//----- nvinfo : EIATTR_FRAME_SIZE
	.align		4
.L_3:
        /*0018*/ 	.byte	0x04, 0x11
        /*001a*/ 	.short	(.L_5 - .L_4)
	.align		4
.L_4:
        /*001c*/ 	.word	index@(triton_poi_fused_add_exp_mul_reciprocal_0)
        /*0020*/ 	.word	0x00000000


	//----- nvinfo : EIATTR_MIN_STACK_SIZE
	.align		4
.L_5:
        /*0024*/ 	.byte	0x04, 0x12
        /*0026*/ 	.short	(.L_7 - .L_6)
	.align		4
.L_6:
        /*0028*/ 	.word	index@(triton_poi_fused_add_exp_mul_reciprocal_0)
        /*002c*/ 	.word	0x00000000
.L_7:


//--------------------- .nv.info.triton_poi_fused_add_exp_mul_reciprocal_0 --------------------------
	.section	.nv.info.triton_poi_fused_add_exp_mul_reciprocal_0,"",@"SHT_CUDA_INFO"
	.sectionflags	@""
	.align	4


	//----- nvinfo : EIATTR_CUDA_API_VERSION
	.align		4
        /*0000*/ 	.byte	0x04, 0x37
        /*0002*/ 	.short	(.L_9 - .L_8)
.L_8:
        /*0004*/ 	.word	0x0000007c


	//----- nvinfo : EIATTR_KPARAM_INFO
	.align		4
.L_9:
        /*0008*/ 	.byte	0x04, 0x17
        /*000a*/ 	.short	(.L_11 - .L_10)
.L_10:
        /*000c*/ 	.word	0x00000000
        /*0010*/ 	.short	0x0002
        /*0012*/ 	.short	0x0010
        /*0014*/ 	.byte	0x00, 0xf0, 0x11, 0x00


	//----- nvinfo : EIATTR_KPARAM_INFO
	.align		4
.L_11:
        /*0018*/ 	.byte	0x04, 0x17
        /*001a*/ 	.short	(.L_13 - .L_12)
.L_12:
        /*001c*/ 	.word	0x00000000
        /*0020*/ 	.short	0x0001
        /*0022*/ 	.short	0x0008
        /*0024*/ 	.byte	0x00, 0xf4, 0x21, 0x00


	//----- nvinfo : EIATTR_KPARAM_INFO
	.align		4
.L_13:
        /*0028*/ 	.byte	0x04, 0x17
        /*002a*/ 	.short	(.L_15 - .L_14)
.L_14:
        /*002c*/ 	.word	0x00000000
        /*0030*/ 	.short	0x0000
        /*0032*/ 	.short	0x0000
        /*0034*/ 	.byte	0x00, 0xf4, 0x21, 0x00


	//----- nvinfo : EIATTR_SPARSE_MMA_MASK
	.align		4
.L_15:
        /*0038*/ 	.byte	0x03, 0x50
        /*003a*/ 	.short	0x0000


	//----- nvinfo : EIATTR_MAXREG_COUNT
	.align		4
        /*003c*/ 	.byte	0x03, 0x1b
        /*003e*/ 	.short	0x00ff


	//----- nvinfo : EIATTR_EXIT_INSTR_OFFSETS
	.align		4
        /*0040*/ 	.byte	0x04, 0x1c
        /*0042*/ 	.short	(.L_17 - .L_16)


	//   ....[0]....
.L_16:
        /*0044*/ 	.word	0x00000270


	//   ....[1]....
        /*0048*/ 	.word	0x00000290


	//----- nvinfo : EIATTR_REQNTID
	.align		4
.L_17:
        /*004c*/ 	.byte	0x04, 0x10
        /*004e*/ 	.short	(.L_19 - .L_18)
.L_18:
        /*0050*/ 	.word	0x00000080
        /*0054*/ 	.word	0x00000001
        /*0058*/ 	.word	0x00000001


	//----- nvinfo : EIATTR_CBANK_PARAM_SIZE
	.align		4
.L_19:
        /*005c*/ 	.byte	0x03, 0x19
        /*005e*/ 	.short	0x0014


	//----- nvinfo : EIATTR_PARAM_CBANK
	.align		4
        /*0060*/ 	.byte	0x04, 0x0a
        /*0062*/ 	.short	(.L_21 - .L_20)
	.align		4
.L_20:
        /*0064*/ 	.word	index@(.nv.constant0.triton_poi_fused_add_exp_mul_reciprocal_0)
        /*0068*/ 	.short	0x0210
        /*006a*/ 	.short	0x0014


	//----- nvinfo : EIATTR_SW_WAR
	.align		4
.L_21:
        /*006c*/ 	.byte	0x04, 0x36
        /*006e*/ 	.short	(.L_23 - .L_22)
.L_22:
        /*0070*/ 	.word	0x00000008
.L_23:


//--------------------- .nv.callgraph             --------------------------
	.section	.nv.callgraph,"",@"SHT_CUDA_CALLGRAPH"
	.align	4
	.sectionentsize	8
	.align		4
        /*0000*/ 	.word	0x00000000
	.align		4
        /*0004*/ 	.word	0xffffffff
	.align		4
        /*0008*/ 	.word	0x00000000
	.align		4
        /*000c*/ 	.word	0xfffffffe
	.align		4
        /*0010*/ 	.word	0x00000000
	.align		4
        /*0014*/ 	.word	0xfffffffd
	.align		4
        /*0018*/ 	.word	0x00000000
	.align		4
        /*001c*/ 	.word	0xfffffffc


//--------------------- .text.triton_poi_fused_add_exp_mul_reciprocal_0 --------------------------
	.section	.text.triton_poi_fused_add_exp_mul_reciprocal_0,"ax",@progbits
	.align	128
        .global         triton_poi_fused_add_exp_mul_reciprocal_0
        .type           triton_poi_fused_add_exp_mul_reciprocal_0,@function
        .size           triton_poi_fused_add_exp_mul_reciprocal_0,(.L_x_1 - triton_poi_fused_add_exp_mul_reciprocal_0)
        .other          triton_poi_fused_add_exp_mul_reciprocal_0,@"STO_CUDA_ENTRY STV_DEFAULT"
triton_poi_fused_add_exp_mul_reciprocal_0:
.text.triton_poi_fused_add_exp_mul_reciprocal_0:
[----:B------:R-:W0:Y:S02]  /*0000*/  LDC R1, c[0x0][0x28] ;  /* 0x00000a00ff017b82 */ /* 0x000e240000000800 */
[----:B------:R-:W1:Y:S01]  /*0010*/  S2R R0, SR_TID.X ;  /* 0x0000000000007919 */ /* 0x000e620000002100 */
[----:B------:R-:W2:Y:S01]  /*0020*/  LDC.64 R2, c[0x0][0x210] ;  /* 0x00008400ff027b82 */ /* 0x000ea20000000a00 */
[----:B------:R-:W-:Y:S01]  /*0030*/  CS2R R6, SRZ ;  /* 0x0000000000067805 */ /* 0x000fe2000001ff00 */
[----:B------:R-:W-:Y:S01]  /*0040*/  ULDC.64 UR4, c[0x0][0x208] ;  /* 0x0000820000047ab9 */ /* 0x000fe20000000a00 */
[----:B------:R-:W3:Y:S01]  /*0050*/  S2R R5, SR_CTAID.X ;  /* 0x0000000000057919 */ /* 0x000ee20000002500 */
[----:B-1----:R-:W-:-:S04]  /*0060*/  SHF.L.U32 R0, R0, 0x1, RZ ;  /* 0x0000000100007819 */ /* 0x002fc800000006ff */
[----:B------:R-:W-:-:S04]  /*0070*/  LOP3.LUT R0, R0, 0xfe, RZ, 0xc0, !PT ;  /* 0x000000fe00007812 */ /* 0x000fc800078ec0ff */
[----:B---3--:R-:W-:-:S04]  /*0080*/  LEA R5, R5, R0, 0x8 ;  /* 0x0000000005057211 */ /* 0x008fc800078e40ff */
[C---:B------:R-:W-:Y:S01]  /*0090*/  ISETP.GE.AND P0, PT, R5.reuse, 0x100, PT ;  /* 0x000001000500780c */ /* 0x040fe20003f06270 */
[----:B--2---:R-:W-:-:S12]  /*00a0*/  IMAD.WIDE R2, R5, 0x4, R2 ;  /* 0x0000000405027825 */ /* 0x004fd800078e0202 */
[----:B------:R1:W2:Y:S01]  /*00b0*/  @!P0 LDG.E.64 R6, desc[UR4][R2.64] ;  /* 0x0000000402068981 */ /* 0x0002a2000c1e1b00 */
[----:B------:R-:W-:Y:S01]  /*00c0*/  HFMA2.MMA R9, -RZ, RZ, 1.625, 0 ;  /* 0x3e800000ff097435 */ /* 0x000fe200000001ff */
[----:B-1----:R-:W1:Y:S02]  /*00d0*/  LDC.64 R2, c[0x0][0x218] ;  /* 0x00008600ff027b82 */ /* 0x002e640000000a00 */
[----:B-1----:R-:W-:-:S04]  /*00e0*/  IMAD.WIDE R2, R5, 0x4, R2 ;  /* 0x0000000405027825 */ /* 0x002fc800078e0202 */
[----:B--2---:R-:W-:Y:S01]  /*00f0*/  FMUL R6, R6, -4 ;  /* 0xc080000006067820 */ /* 0x004fe20000400000 */
[----:B------:R-:W-:-:S03]  /*0100*/  FMUL R7, R7, -4 ;  /* 0xc080000007077820 */ /* 0x000fc60000400000 */
[----:B------:R-:W-:Y:S01]  /*0110*/  FMUL R6, R6, 1.4426950216293334961 ;  /* 0x3fb8aa3b06067820 */ /* 0x000fe20000400000 */
[----:B------:R-:W-:-:S04]  /*0120*/  FMUL R7, R7, 1.4426950216293334961 ;  /* 0x3fb8aa3b07077820 */ /* 0x000fc80000400000 */
[----:B------:R-:W-:Y:S02]  /*0130*/  FSETP.GEU.AND P1, PT, R6, -126, PT ;  /* 0xc2fc00000600780b */ /* 0x000fe40003f2e000 */
[----:B------:R-:W-:-:S11]  /*0140*/  FSETP.GEU.AND P2, PT, R7, -126, PT ;  /* 0xc2fc00000700780b */ /* 0x000fd60003f4e000 */
[----:B------:R-:W-:Y:S02]  /*0150*/  @!P1 FMUL R6, R6, 0.5 ;  /* 0x3f00000006069820 */ /* 0x000fe40000400000 */
[----:B------:R-:W-:Y:S02]  /*0160*/  @!P2 FMUL R7, R7, 0.5 ;  /* 0x3f0000000707a820 */ /* 0x000fe40000400000 */
[----:B------:R-:W1:Y:S08]  /*0170*/  MUFU.EX2 R0, R6 ;  /* 0x0000000600007308 */ /* 0x000e700000000800 */
[----:B------:R-:W2:Y:S01]  /*0180*/  MUFU.EX2 R4, R7 ;  /* 0x0000000700047308 */ /* 0x000ea20000000800 */
[----:B-1----:R-:W-:-:S04]  /*0190*/  @!P1 FMUL R0, R0, R0 ;  /* 0x0000000000009220 */ /* 0x002fc80000400000 */
[----:B------:R-:W-:Y:S01]  /*01a0*/  FADD R0, R0, 1 ;  /* 0x3f80000000007421 */ /* 0x000fe20000000000 */
[----:B--2---:R-:W-:-:S04]  /*01b0*/  @!P2 FMUL R4, R4, R4 ;  /* 0x000000040404a220 */ /* 0x004fc80000400000 */
[----:B------:R-:W-:Y:S01]  /*01c0*/  FSETP.GT.AND P1, PT, R0, 8.50705917302346158658e+37, PT ;  /* 0x7e8000000000780b */ /* 0x000fe20003f24000 */
[----:B------:R-:W-:-:S03]  /*01d0*/  FADD R4, R4, 1 ;  /* 0x3f80000004047421 */ /* 0x000fc60000000000 */
[----:B------:R-:W-:Y:S02]  /*01e0*/  FSEL R7, R9, 1, P1 ;  /* 0x3f80000009077808 */ /* 0x000fe40000800000 */
[----:B------:R-:W-:-:S04]  /*01f0*/  FSETP.GT.AND P2, PT, R4, 8.50705917302346158658e+37, PT ;  /* 0x7e8000000400780b */ /* 0x000fc80003f44000 */
[----:B------:R-:W-:-:S03]  /*0200*/  FSEL R9, R9, 1, P2 ;  /* 0x3f80000009097808 */ /* 0x000fc60001000000 */
[----:B------:R-:W-:-:S06]  /*0210*/  @P1 FMUL R0, R0, 0.25 ;  /* 0x3e80000000001820 */ /* 0x000fcc0000400000 */
[----:B------:R-:W1:Y:S01]  /*0220*/  MUFU.RCP R0, R0 ;  /* 0x0000000000007308 */ /* 0x000e620000001000 */
[----:B------:R-:W-:-:S07]  /*0230*/  @P2 FMUL R4, R4, 0.25 ;  /* 0x3e80000004042820 */ /* 0x000fce0000400000 */
[----:B------:R-:W2:Y:S01]  /*0240*/  MUFU.RCP R4, R4 ;  /* 0x0000000400047308 */ /* 0x000ea20000001000 */
[----:B-1----:R-:W-:Y:S01]  /*0250*/  FMUL R8, R0, R7 ;  /* 0x0000000700087220 */ /* 0x002fe20000400000 */
[----:B--2---:R-:W-:Y:S01]  /*0260*/  FMUL R9, R4, R9 ;  /* 0x0000000904097220 */ /* 0x004fe20000400000 */
[----:B------:R-:W-:Y:S06]  /*0270*/  @P0 EXIT ;  /* 0x000000000000094d */ /* 0x000fec0003800000 */
[----:B------:R-:W-:Y:S01]  /*0280*/  STG.E.64 desc[UR4][R2.64], R8 ;  /* 0x0000000802007986 */ /* 0x000fe2000c101b04 */
[----:B------:R-:W-:Y:S05]  /*0290*/  EXIT ;  /* 0x000000000000794d */ /* 0x000fea0003800000 */
.L_x_0:
[----:B------:R-:W-:-:S00]  /*02a0*/  BRA `(.L_x_0) ;  /* 0xfffffffc00fc7947 */ /* 0x000fc0000383ffff */
[----:B------:R-:W-:-:S00]  /*02b0*/  NOP ;  /* 0x0000000000007918 */ /* 0x000fc00000000000 */
        /* <DEDUP_REMOVED lines=12> */
.L_x_1:


//--------------------- .nv.constant0.triton_poi_fused_add_exp_mul_reciprocal_0 --------------------------
	.section	.nv.constant0.triton_poi_fused_add_exp_mul_reciprocal_0,"a",@progbits
	.sectionflags	@""
	.align	4
.nv.constant0.triton_poi_fused_add_exp_mul_reciprocal_0:
	.zero		548
